//
// Generated by NVIDIA NVVM Compiler
//
// Compiler Build ID: CL-36424714
// Cuda compilation tools, release 13.0, V13.0.88
// Based on NVVM 20.0.0
//

.version 9.0
.target sm_100
.address_size 64

	// .globl	default_function_kernel

.visible .entry default_function_kernel(
	.param .u64 .ptr .align 1 default_function_kernel_param_0,
	.param .u64 .ptr .align 1 default_function_kernel_param_1
)
.maxntid 40
{
	.reg .pred 	%p<3>;
	.reg .b32 	%r<14>;
	.reg .b32 	%f<14>;
	.reg .b64 	%rd<9>;

	ld.param.u64 	%rd3, [default_function_kernel_param_0];
	ld.param.u64 	%rd4, [default_function_kernel_param_1];
	cvta.to.global.u64 	%rd5, %rd3;
	cvta.to.global.u64 	%rd6, %rd4;
	mov.u32 	%r2, %ctaid.x;
	mov.u32 	%r3, %tid.x;
	mad.lo.s32 	%r4, %r2, 40, %r3;
	mul.wide.u32 	%rd7, %r4, 4;
	add.s64 	%rd1, %rd6, %rd7;
	mad.lo.s32 	%r5, %r2, -29, %r4;
	mul.hi.u32 	%r6, %r5, -1925330167;
	shr.u32 	%r7, %r6, 4;
	mul.lo.s32 	%r8, %r7, 29;
	sub.s32 	%r1, %r5, %r8;
	shl.b32 	%r9, %r1, 1;
	mul.hi.u32 	%r10, %r4, -1925330167;
	shr.u32 	%r11, %r10, 4;
	mad.lo.s32 	%r12, %r11, 57, %r9;
	setp.eq.s32 	%p1, %r1, 0;
	add.s32 	%r13, %r12, -1;
	mul.wide.s32 	%rd8, %r13, 4;
	add.s64 	%rd2, %rd5, %rd8;
	mov.f32 	%f12, 0fFF7FFFFD;
	@%p1 bra 	$L__BB0_2;
	ld.global.nc.f32 	%f12, [%rd2];
$L__BB0_2:
	max.f32 	%f8, %f12, 0fFF7FFFFD;
	ld.global.nc.f32 	%f9, [%rd2+4];
	max.f32 	%f3, %f8, %f9;
	setp.gt.u32 	%p2, %r1, 27;
	mov.f32 	%f13, 0fFF7FFFFD;
	@%p2 bra 	$L__BB0_4;
	ld.global.nc.f32 	%f13, [%rd2+8];
$L__BB0_4:
	max.f32 	%f10, %f3, %f13;
	max.f32 	%f11, %f10, 0fFF7FFFFD;
	st.global.f32 	[%rd1], %f11;
	ret;

}


// ===== COMPILED SASS (sm_100) =====

	.target	sm_100

	.elftype	@"ET_EXEC"


//--------------------- .note.nv.tkinfo           --------------------------
	.section	.note.nv.tkinfo,"",@"SHT_NOTE"
	.sectionflags	@"SHF_NOTE_NV_TKINFO"
	.tkinfo
        /*0018*/ 	.word	0x00000002
        /*0030*/ 	.string	""
        /*0030*/ 	.string	"ptxas"
        /*0030*/ 	.string	"Cuda compilation tools, release 13.0, V13.0.88"
        /*0030*/ 	.string	"Build cuda_13.0.r13.0/compiler.36424714_0"
        /*0030*/ 	.string	"-arch sm_100 -m 64 "



//--------------------- .note.nv.cuinfo           --------------------------
	.section	.note.nv.cuinfo,"",@"SHT_NOTE"
	.sectionflags	@"SHF_NOTE_NV_CUINFO"
        /*0018*/ 	.short	0x0002
        /*001a*/ 	.short	0x0064
        /*001c*/ 	.short	0x0082
	.zero		2


//--------------------- .nv.info                  --------------------------
	.section	.nv.info,"",@"SHT_CUDA_INFO"
	.align	4


	//----- nvinfo : EIATTR_REGCOUNT
	.align		4
        /*0000*/ 	.byte	0x04, 0x2f
        /*0002*/ 	.short	(.L_1 - .L_0)
	.align		4
.L_0:
        /*0004*/ 	.word	index@(default_function_kernel)
        /*0008*/ 	.word	0x0000000c


	//----- nvinfo : EIATTR_FRAME_SIZE
	.align		4
.L_1:
        /*000c*/ 	.byte	0x04, 0x11
        /*000e*/ 	.short	(.L_3 - .L_2)
	.align		4
.L_2:
        /*0010*/ 	.word	index@(default_function_kernel)
        /*0014*/ 	.word	0x00000000


	//----- nvinfo : EIATTR_MIN_STACK_SIZE
	.align		4
.L_3:
        /*0018*/ 	.byte	0x04, 0x12
        /*001a*/ 	.short	(.L_5 - .L_4)
	.align		4
.L_4:
        /*001c*/ 	.word	index@(default_function_kernel)
        /*0020*/ 	.word	0x00000000
.L_5:


//--------------------- .nv.compat                --------------------------
	.section	.nv.compat,"",@"SHT_CUDA_COMPAT_INFO"
	.align	4
        /*0000*/ 	.byte	0x02, 0x09, 0x00, 0x00, 0x02, 0x02, 0x01, 0x00, 0x02, 0x05, 0x05, 0x00, 0x03, 0x07, 0x01, 0x01
        /*0010*/ 	.byte	0x02, 0x03, 0x00, 0x00, 0x02, 0x06, 0x01, 0x00, 0x04, 0x0b, 0x08, 0x00, 0x09, 0x00, 0x00, 0x00
        /*0020*/ 	.byte	0x00, 0x00, 0x00, 0x00


//--------------------- .nv.info.default_function_kernel --------------------------
	.section	.nv.info.default_function_kernel,"",@"SHT_CUDA_INFO"
	.sectionflags	@""
	.align	4


	//----- nvinfo : EIATTR_CUDA_API_VERSION
	.align		4
        /*0000*/ 	.byte	0x04, 0x37
        /*0002*/ 	.short	(.L_7 - .L_6)
.L_6:
        /*0004*/ 	.word	0x00000082


	//----- nvinfo : EIATTR_KPARAM_INFO
	.align		4
.L_7:
        /*0008*/ 	.byte	0x04, 0x17
        /*000a*/ 	.short	(.L_9 - .L_8)
.L_8:
        /*000c*/ 	.word	0x00000000
        /*0010*/ 	.short	0x0001
        /*0012*/ 	.short	0x0008
        /*0014*/ 	.byte	0x00, 0xf5, 0x21, 0x00


	//----- nvinfo : EIATTR_KPARAM_INFO
	.align		4
.L_9:
        /*0018*/ 	.byte	0x04, 0x17
        /*001a*/ 	.short	(.L_11 - .L_10)
.L_10:
        /*001c*/ 	.word	0x00000000
        /*0020*/ 	.short	0x0000
        /*0022*/ 	.short	0x0000
        /*0024*/ 	.byte	0x00, 0xf5, 0x21, 0x00


	//----- nvinfo : EIATTR_SPARSE_MMA_MASK
	.align		4
.L_11:
        /*0028*/ 	.byte	0x03, 0x50
        /*002a*/ 	.short	0x0000


	//----- nvinfo : EIATTR_MAXREG_COUNT
	.align		4
        /*002c*/ 	.byte	0x03, 0x1b
        /*002e*/ 	.short	0x00ff


	//----- nvinfo : EIATTR_MERCURY_ISA_VERSION
	.align		4
        /*0030*/ 	.byte	0x03, 0x5f
        /*0032*/ 	.short	0x0101


	//----- nvinfo : EIATTR_VRC_CTA_INIT_COUNT
	.align		4
        /*0034*/ 	.byte	0x02, 0x4a
	.zero		1
	.zero		1


	//----- nvinfo : EIATTR_EXIT_INSTR_OFFSETS
	.align		4
        /*0038*/ 	.byte	0x04, 0x1c
        /*003a*/ 	.short	(.L_13 - .L_12)


	//   ....[0]....
.L_12:
        /*003c*/ 	.word	0x000001c0


	//----- nvinfo : EIATTR_MAX_THREADS
	.align		4
.L_13:
        /*0040*/ 	.byte	0x04, 0x05
        /*0042*/ 	.short	(.L_15 - .L_14)
.L_14:
        /*0044*/ 	.word	0x00000028
        /*0048*/ 	.word	0x00000001
        /*004c*/ 	.word	0x00000001


	//----- nvinfo : EIATTR_CBANK_PARAM_SIZE
	.align		4
.L_15:
        /*0050*/ 	.byte	0x03, 0x19
        /*0052*/ 	.short	0x0010


	//----- nvinfo : EIATTR_PARAM_CBANK
	.align		4
        /*0054*/ 	.byte	0x04, 0x0a
        /*0056*/ 	.short	(.L_17 - .L_16)
	.align		4
.L_16:
        /*0058*/ 	.word	index@(.nv.constant0.default_function_kernel)
        /*005c*/ 	.short	0x0380
        /*005e*/ 	.short	0x0010


	//----- nvinfo : EIATTR_SW_WAR
	.align		4
.L_17:
        /*0060*/ 	.byte	0x04, 0x36
        /*0062*/ 	.short	(.L_19 - .L_18)
.L_18:
        /*0064*/ 	.word	0x00000008
.L_19:


//--------------------- .nv.callgraph             --------------------------
	.section	.nv.callgraph,"",@"SHT_CUDA_CALLGRAPH"
	.align	4
	.sectionentsize	8
	.align		4
        /*0000*/ 	.word	0x00000000
	.align		4
        /*0004*/ 	.word	0xffffffff
	.align		4
        /*0008*/ 	.word	0x00000000
	.align		4
        /*000c*/ 	.word	0xfffffffe
	.align		4
        /*0010*/ 	.word	0x00000000
	.align		4
        /*0014*/ 	.word	0xfffffffd
	.align		4
        /*0018*/ 	.word	0x00000000
	.align		4
        /*001c*/ 	.word	0xfffffffc


//--------------------- .text.default_function_kernel --------------------------
	.section	.text.default_function_kernel,"ax",@progbits
	.align	128
        .global         default_function_kernel
        .type           default_function_kernel,@function
        .size           default_function_kernel,(.L_x_1 - default_function_kernel)
        .other          default_function_kernel,@"STO_CUDA_ENTRY STV_DEFAULT"
default_function_kernel:
.text.default_function_kernel:
[----:B------:R-:W-:Y:S01]  /*0000*/  LDC R1, c[0x0][0x37c] ;  /* 0x0000df00ff017b82 */ /* 0x000fe20000000800 */
[----:B------:R-:W0:Y:S07]  /*0010*/  S2R R0, SR_CTAID.X ;  /* 0x0000000000007919 */ /* 0x000e2e0000002500 */
[----:B------:R-:W1:Y:S01]  /*0020*/  LDC.64 R4, c[0x0][0x380] ;  /* 0x0000e000ff047b82 */ /* 0x000e620000000a00 */
[----:B------:R-:W2:Y:S01]  /*0030*/  LDCU.64 UR4, c[0x0][0x358] ;  /* 0x00006b00ff0477ac */ /* 0x000ea20008000a00 */
[----:B------:R-:W-:Y:S01]  /*0040*/  MOV R6, 0xff7ffffd ;  /* 0xff7ffffd00067802 */ /* 0x000fe20000000f00 */
[----:B------:R-:W0:Y:S02]  /*0050*/  S2R R7, SR_TID.X ;  /* 0x0000000000077919 */ /* 0x000e240000002100 */
[----:B0-----:R-:W-:-:S04]  /*0060*/  IMAD R7, R0, 0x28, R7 ;  /* 0x0000002800077824 */ /* 0x001fc800078e0207 */
[----:B------:R-:W-:-:S04]  /*0070*/  IMAD R0, R0, -0x1d, R7 ;  /* 0xffffffe300007824 */ /* 0x000fc800078e0207 */
[----:B------:R-:W-:-:S05]  /*0080*/  IMAD.HI.U32 R2, R0, -0x72c234f7, RZ ;  /* 0x8d3dcb0900027827 */ /* 0x000fca00078e00ff */
[----:B------:R-:W-:Y:S01]  /*0090*/  SHF.R.U32.HI R3, RZ, 0x4, R2 ;  /* 0x00000004ff037819 */ /* 0x000fe20000011602 */
[----:B------:R-:W-:-:S04]  /*00a0*/  IMAD.HI.U32 R2, R7, -0x72c234f7, RZ ;  /* 0x8d3dcb0907027827 */ /* 0x000fc800078e00ff */
[----:B------:R-:W-:Y:S01]  /*00b0*/  IMAD R3, R3, -0x1d, R0 ;  /* 0xffffffe303037824 */ /* 0x000fe200078e0200 */
[----:B------:R-:W-:-:S04]  /*00c0*/  SHF.R.U32.HI R9, RZ, 0x4, R2 ;  /* 0x00000004ff097819 */ /* 0x000fc80000011602 */
[C---:B------:R-:W-:Y:S02]  /*00d0*/  SHF.L.U32 R0, R3.reuse, 0x1, RZ ;  /* 0x0000000103007819 */ /* 0x040fe400000006ff */
[C---:B------:R-:W-:Y:S02]  /*00e0*/  ISETP.NE.AND P0, PT, R3.reuse, RZ, PT ;  /* 0x000000ff0300720c */ /* 0x040fe40003f05270 */
[----:B------:R-:W-:Y:S01]  /*00f0*/  ISETP.GT.U32.AND P1, PT, R3, 0x1b, PT ;  /* 0x0000001b0300780c */ /* 0x000fe20003f24070 */
[----:B------:R-:W-:Y:S01]  /*0100*/  IMAD R0, R9, 0x39, R0 ;  /* 0x0000003909007824 */ /* 0x000fe200078e0200 */
[----:B------:R-:W0:Y:S04]  /*0110*/  LDC.64 R2, c[0x0][0x388] ;  /* 0x0000e200ff027b82 */ /* 0x000e280000000a00 */
[----:B------:R-:W-:-:S02]  /*0120*/  IADD3 R9, PT, PT, R0, -0x1, RZ ;  /* 0xffffffff00097810 */ /* 0x000fc40007ffe0ff */
[----:B------:R-:W-:-:S03]  /*0130*/  MOV R0, 0xff7ffffd ;  /* 0xff7ffffd00007802 */ /* 0x000fc60000000f00 */
[----:B-1----:R-:W-:-:S05]  /*0140*/  IMAD.WIDE R4, R9, 0x4, R4 ;  /* 0x0000000409047825 */ /* 0x002fca00078e0204 */
[----:B--2---:R-:W2:Y:S04]  /*0150*/  @P0 LDG.E.CONSTANT R0, desc[UR4][R4.64] ;  /* 0x0000000404000981 */ /* 0x004ea8000c1e9900 */
[----:B------:R-:W2:Y:S04]  /*0160*/  LDG.E.CONSTANT R9, desc[UR4][R4.64+0x4] ;  /* 0x0000040404097981 */ /* 0x000ea8000c1e9900 */
[----:B------:R-:W3:Y:S01]  /*0170*/  @!P1 LDG.E.CONSTANT R6, desc[UR4][R4.64+0x8] ;  /* 0x0000080404069981 */ /* 0x000ee2000c1e9900 */
[----:B0-----:R-:W-:Y:S01]  /*0180*/  IMAD.WIDE.U32 R2, R7, 0x4, R2 ;  /* 0x0000000407027825 */ /* 0x001fe200078e0002 */
[----:B--2---:R-:W-:-:S04]  /*0190*/  FMNMX3 R9, R0, -3.40282306073709652508e+38, R9, !PT ;  /* 0xff7ffffd00097876 */ /* 0x004fc80007800009 */
[----:B---3--:R-:W-:-:S05]  /*01a0*/  FMNMX3 R7, R9, -3.40282306073709652508e+38, R6, !PT ;  /* 0xff7ffffd09077876 */ /* 0x008fca0007800006 */
[----:B------:R-:W-:Y:S01]  /*01b0*/  STG.E desc[UR4][R2.64], R7 ;  /* 0x0000000702007986 */ /* 0x000fe2000c101904 */
[----:B------:R-:W-:Y:S05]  /*01c0*/  EXIT ;  /* 0x000000000000794d */ /* 0x000fea0003800000 */
.L_x_0:
[----:B------:R-:W-:-:S00]  /*01d0*/  BRA `(.L_x_0) ;  /* 0xfffffffc00fc7947 */ /* 0x000fc0000383ffff */
[----:B------:R-:W-:-:S00]  /*01e0*/  NOP ;  /* 0x0000000000007918 */ /* 0x000fc00000000000 */
        /* <DEDUP_REMOVED lines=9> */
.L_x_1:


//--------------------- .nv.shared.reserved.0     --------------------------
	.section	.nv.shared.reserved.0,"aw",@nobits
	.weak		__nv_reservedSMEM_offset_0_alias
	.size		__nv_reservedSMEM_offset_0_alias, 0, 64
	.other		__nv_reservedSMEM_offset_0_alias,@"STO_CUDA_RESERVED_SHARED STV_DEFAULT"
__nv_reservedSMEM_offset_0_alias:
	.zero		0
	.zero		64


//--------------------- .nv.constant0.default_function_kernel --------------------------
	.section	.nv.constant0.default_function_kernel,"a",@progbits
	.sectionflags	@""
	.align	4
.nv.constant0.default_function_kernel:
	.zero		912


//--------------------- SYMBOLS --------------------------

	.type		.nv.reservedSmem.offset0,@object
	.size		.nv.reservedSmem.offset0,0x4
